//
// Generated by NVIDIA NVVM Compiler
//
// Compiler Build ID: CL-36424714
// Cuda compilation tools, release 13.0, V13.0.88
// Based on NVVM 20.0.0
//

.version 9.0
.target sm_100
.address_size 64

	// .globl	_Z8baselinePfS_i
// _ZZ4smemPfS_iE3tmp has been demoted

.visible .entry _Z8baselinePfS_i(
	.param .u64 .ptr .align 1 _Z8baselinePfS_i_param_0,
	.param .u64 .ptr .align 1 _Z8baselinePfS_i_param_1,
	.param .u32 _Z8baselinePfS_i_param_2
)
{
	.reg .pred 	%p<2>;
	.reg .b32 	%r<6>;
	.reg .b32 	%f<3>;
	.reg .b64 	%rd<7>;

	ld.param.u64 	%rd1, [_Z8baselinePfS_i_param_0];
	ld.param.u64 	%rd2, [_Z8baselinePfS_i_param_1];
	ld.param.u32 	%r2, [_Z8baselinePfS_i_param_2];
	mov.u32 	%r3, %ctaid.x;
	mov.u32 	%r4, %ntid.x;
	mov.u32 	%r5, %tid.x;
	mad.lo.s32 	%r1, %r3, %r4, %r5;
	setp.ge.s32 	%p1, %r1, %r2;
	@%p1 bra 	$L__BB0_2;
	cvta.to.global.u64 	%rd3, %rd1;
	cvta.to.global.u64 	%rd4, %rd2;
	mul.wide.s32 	%rd5, %r1, 4;
	add.s64 	%rd6, %rd3, %rd5;
	ld.global.f32 	%f1, [%rd6];
	atom.global.add.f32 	%f2, [%rd4], %f1;
$L__BB0_2:
	ret;

}
	// .globl	_Z4smemPfS_i
.visible .entry _Z4smemPfS_i(
	.param .u64 .ptr .align 1 _Z4smemPfS_i_param_0,
	.param .u64 .ptr .align 1 _Z4smemPfS_i_param_1,
	.param .u32 _Z4smemPfS_i_param_2
)
{
	.reg .pred 	%p<4>;
	.reg .b32 	%r<83>;
	.reg .b32 	%f<4>;
	.reg .b64 	%rd<7>;
	// demoted variable
	.shared .align 4 .b8 _ZZ4smemPfS_iE3tmp[1024];
	ld.param.u64 	%rd1, [_Z4smemPfS_i_param_0];
	ld.param.u64 	%rd2, [_Z4smemPfS_i_param_1];
	ld.param.u32 	%r7, [_Z4smemPfS_i_param_2];
	mov.u32 	%r8, %ctaid.x;
	mov.u32 	%r9, %ntid.x;
	mov.u32 	%r1, %tid.x;
	mad.lo.s32 	%r2, %r8, %r9, %r1;
	setp.ge.s32 	%p1, %r2, %r7;
	@%p1 bra 	$L__BB1_5;
	cvta.to.global.u64 	%rd3, %rd1;
	mul.wide.s32 	%rd4, %r2, 4;
	add.s64 	%rd5, %rd3, %rd4;
	ld.global.f32 	%f1, [%rd5];
	cvt.rzi.s32.f32 	%r10, %f1;
	shl.b32 	%r11, %r1, 2;
	mov.u32 	%r12, _ZZ4smemPfS_iE3tmp;
	add.s32 	%r13, %r12, %r11;
	st.shared.u32 	[%r13], %r10;
	bar.sync 	0;
	setp.ne.s32 	%p2, %r1, 0;
	@%p2 bra 	$L__BB1_5;
	mov.b32 	%r82, 0;
	mov.b32 	%r81, 64;
$L__BB1_3:
	add.s32 	%r17, %r12, %r81;
	ld.shared.u32 	%r18, [%r17+-64];
	add.s32 	%r19, %r18, %r82;
	ld.shared.u32 	%r20, [%r17+-60];
	add.s32 	%r21, %r20, %r19;
	ld.shared.u32 	%r22, [%r17+-56];
	add.s32 	%r23, %r22, %r21;
	ld.shared.u32 	%r24, [%r17+-52];
	add.s32 	%r25, %r24, %r23;
	ld.shared.u32 	%r26, [%r17+-48];
	add.s32 	%r27, %r26, %r25;
	ld.shared.u32 	%r28, [%r17+-44];
	add.s32 	%r29, %r28, %r27;
	ld.shared.u32 	%r30, [%r17+-40];
	add.s32 	%r31, %r30, %r29;
	ld.shared.u32 	%r32, [%r17+-36];
	add.s32 	%r33, %r32, %r31;
	ld.shared.u32 	%r34, [%r17+-32];
	add.s32 	%r35, %r34, %r33;
	ld.shared.u32 	%r36, [%r17+-28];
	add.s32 	%r37, %r36, %r35;
	ld.shared.u32 	%r38, [%r17+-24];
	add.s32 	%r39, %r38, %r37;
	ld.shared.u32 	%r40, [%r17+-20];
	add.s32 	%r41, %r40, %r39;
	ld.shared.u32 	%r42, [%r17+-16];
	add.s32 	%r43, %r42, %r41;
	ld.shared.u32 	%r44, [%r17+-12];
	add.s32 	%r45, %r44, %r43;
	ld.shared.u32 	%r46, [%r17+-8];
	add.s32 	%r47, %r46, %r45;
	ld.shared.u32 	%r48, [%r17+-4];
	add.s32 	%r49, %r48, %r47;
	ld.shared.u32 	%r50, [%r17];
	add.s32 	%r51, %r50, %r49;
	ld.shared.u32 	%r52, [%r17+4];
	add.s32 	%r53, %r52, %r51;
	ld.shared.u32 	%r54, [%r17+8];
	add.s32 	%r55, %r54, %r53;
	ld.shared.u32 	%r56, [%r17+12];
	add.s32 	%r57, %r56, %r55;
	ld.shared.u32 	%r58, [%r17+16];
	add.s32 	%r59, %r58, %r57;
	ld.shared.u32 	%r60, [%r17+20];
	add.s32 	%r61, %r60, %r59;
	ld.shared.u32 	%r62, [%r17+24];
	add.s32 	%r63, %r62, %r61;
	ld.shared.u32 	%r64, [%r17+28];
	add.s32 	%r65, %r64, %r63;
	ld.shared.u32 	%r66, [%r17+32];
	add.s32 	%r67, %r66, %r65;
	ld.shared.u32 	%r68, [%r17+36];
	add.s32 	%r69, %r68, %r67;
	ld.shared.u32 	%r70, [%r17+40];
	add.s32 	%r71, %r70, %r69;
	ld.shared.u32 	%r72, [%r17+44];
	add.s32 	%r73, %r72, %r71;
	ld.shared.u32 	%r74, [%r17+48];
	add.s32 	%r75, %r74, %r73;
	ld.shared.u32 	%r76, [%r17+52];
	add.s32 	%r77, %r76, %r75;
	ld.shared.u32 	%r78, [%r17+56];
	add.s32 	%r79, %r78, %r77;
	ld.shared.u32 	%r80, [%r17+60];
	add.s32 	%r82, %r80, %r79;
	add.s32 	%r81, %r81, 128;
	setp.ne.s32 	%p3, %r81, 1088;
	@%p3 bra 	$L__BB1_3;
	cvt.rn.f32.s32 	%f2, %r82;
	cvta.to.global.u64 	%rd6, %rd2;
	atom.global.add.f32 	%f3, [%rd6], %f2;
$L__BB1_5:
	ret;

}


// ===== COMPILED SASS (sm_100) =====

	.target	sm_100

	.elftype	@"ET_EXEC"


//--------------------- .note.nv.tkinfo           --------------------------
	.section	.note.nv.tkinfo,"",@"SHT_NOTE"
	.sectionflags	@"SHF_NOTE_NV_TKINFO"
	.tkinfo
        /*0018*/ 	.word	0x00000002
        /*0030*/ 	.string	""
        /*0030*/ 	.string	"ptxas"
        /*0030*/ 	.string	"Cuda compilation tools, release 13.0, V13.0.88"
        /*0030*/ 	.string	"Build cuda_13.0.r13.0/compiler.36424714_0"
        /*0030*/ 	.string	"-arch sm_100 -m 64 "



//--------------------- .note.nv.cuinfo           --------------------------
	.section	.note.nv.cuinfo,"",@"SHT_NOTE"
	.sectionflags	@"SHF_NOTE_NV_CUINFO"
        /*0018*/ 	.short	0x0002
        /*001a*/ 	.short	0x0064
        /*001c*/ 	.short	0x0082
	.zero		2


//--------------------- .nv.info                  --------------------------
	.section	.nv.info,"",@"SHT_CUDA_INFO"
	.align	4


	//----- nvinfo : EIATTR_REGCOUNT
	.align		4
        /*0000*/ 	.byte	0x04, 0x2f
        /*0002*/ 	.short	(.L_1 - .L_0)
	.align		4
.L_0:
        /*0004*/ 	.word	index@(_Z8baselinePfS_i)
        /*0008*/ 	.word	0x00000008


	//----- nvinfo : EIATTR_FRAME_SIZE
	.align		4
.L_1:
        /*000c*/ 	.byte	0x04, 0x11
        /*000e*/ 	.short	(.L_3 - .L_2)
	.align		4
.L_2:
        /*0010*/ 	.word	index@(_Z8baselinePfS_i)
        /*0014*/ 	.word	0x00000000


	//----- nvinfo : EIATTR_REGCOUNT
	.align		4
.L_3:
        /*0018*/ 	.byte	0x04, 0x2f
        /*001a*/ 	.short	(.L_5 - .L_4)
	.align		4
.L_4:
        /*001c*/ 	.word	index@(_Z4smemPfS_i)
        /*0020*/ 	.word	0x0000001e


	//----- nvinfo : EIATTR_FRAME_SIZE
	.align		4
.L_5:
        /*0024*/ 	.byte	0x04, 0x11
        /*0026*/ 	.short	(.L_7 - .L_6)
	.align		4
.L_6:
        /*0028*/ 	.word	index@(_Z4smemPfS_i)
        /*002c*/ 	.word	0x00000000


	//----- nvinfo : EIATTR_MIN_STACK_SIZE
	.align		4
.L_7:
        /*0030*/ 	.byte	0x04, 0x12
        /*0032*/ 	.short	(.L_9 - .L_8)
	.align		4
.L_8:
        /*0034*/ 	.word	index@(_Z4smemPfS_i)
        /*0038*/ 	.word	0x00000000


	//----- nvinfo : EIATTR_MIN_STACK_SIZE
	.align		4
.L_9:
        /*003c*/ 	.byte	0x04, 0x12
        /*003e*/ 	.short	(.L_11 - .L_10)
	.align		4
.L_10:
        /*0040*/ 	.word	index@(_Z8baselinePfS_i)
        /*0044*/ 	.word	0x00000000
.L_11:


//--------------------- .nv.compat                --------------------------
	.section	.nv.compat,"",@"SHT_CUDA_COMPAT_INFO"
	.align	4
        /*0000*/ 	.byte	0x02, 0x09, 0x00, 0x00, 0x02, 0x02, 0x01, 0x00, 0x02, 0x05, 0x05, 0x00, 0x03, 0x07, 0x01, 0x01
        /*0010*/ 	.byte	0x02, 0x03, 0x00, 0x00, 0x02, 0x06, 0x01, 0x00, 0x04, 0x0b, 0x08, 0x00, 0x09, 0x00, 0x00, 0x00
        /*0020*/ 	.byte	0x00, 0x00, 0x00, 0x00


//--------------------- .nv.info._Z4smemPfS_i     --------------------------
	.section	.nv.info._Z4smemPfS_i,"",@"SHT_CUDA_INFO"
	.sectionflags	@""
	.align	4


	//----- nvinfo : EIATTR_CUDA_API_VERSION
	.align		4
        /*0000*/ 	.byte	0x04, 0x37
        /*0002*/ 	.short	(.L_13 - .L_12)
.L_12:
        /*0004*/ 	.word	0x00000082


	//----- nvinfo : EIATTR_KPARAM_INFO
	.align		4
.L_13:
        /*0008*/ 	.byte	0x04, 0x17
        /*000a*/ 	.short	(.L_15 - .L_14)
.L_14:
        /*000c*/ 	.word	0x00000000
        /*0010*/ 	.short	0x0002
        /*0012*/ 	.short	0x0010
        /*0014*/ 	.byte	0x00, 0xf0, 0x11, 0x00


	//----- nvinfo : EIATTR_KPARAM_INFO
	.align		4
.L_15:
        /*0018*/ 	.byte	0x04, 0x17
        /*001a*/ 	.short	(.L_17 - .L_16)
.L_16:
        /*001c*/ 	.word	0x00000000
        /*0020*/ 	.short	0x0001
        /*0022*/ 	.short	0x0008
        /*0024*/ 	.byte	0x00, 0xf5, 0x21, 0x00


	//----- nvinfo : EIATTR_KPARAM_INFO
	.align		4
.L_17:
        /*0028*/ 	.byte	0x04, 0x17
        /*002a*/ 	.short	(.L_19 - .L_18)
.L_18:
        /*002c*/ 	.word	0x00000000
        /*0030*/ 	.short	0x0000
        /*0032*/ 	.short	0x0000
        /*0034*/ 	.byte	0x00, 0xf5, 0x21, 0x00


	//----- nvinfo : EIATTR_SPARSE_MMA_MASK
	.align		4
.L_19:
        /*0038*/ 	.byte	0x03, 0x50
        /*003a*/ 	.short	0x0000


	//----- nvinfo : EIATTR_MAXREG_COUNT
	.align		4
        /*003c*/ 	.byte	0x03, 0x1b
        /*003e*/ 	.short	0x00ff


	//----- nvinfo : EIATTR_NUM_BARRIERS
	.align		4
        /*0040*/ 	.byte	0x02, 0x4c
        /*0042*/ 	.byte	0x01
	.zero		1


	//----- nvinfo : EIATTR_MERCURY_ISA_VERSION
	.align		4
        /*0044*/ 	.byte	0x03, 0x5f
        /*0046*/ 	.short	0x0101


	//----- nvinfo : EIATTR_VRC_CTA_INIT_COUNT
	.align		4
        /*0048*/ 	.byte	0x02, 0x4a
	.zero		1
	.zero		1


	//----- nvinfo : EIATTR_EXIT_INSTR_OFFSETS
	.align		4
        /*004c*/ 	.byte	0x04, 0x1c
        /*004e*/ 	.short	(.L_21 - .L_20)


	//   ....[0]....
.L_20:
        /*0050*/ 	.word	0x00000070


	//   ....[1]....
        /*0054*/ 	.word	0x00000140


	//   ....[2]....
        /*0058*/ 	.word	0x00000350


	//----- nvinfo : EIATTR_CBANK_PARAM_SIZE
	.align		4
.L_21:
        /*005c*/ 	.byte	0x03, 0x19
        /*005e*/ 	.short	0x0014


	//----- nvinfo : EIATTR_PARAM_CBANK
	.align		4
        /*0060*/ 	.byte	0x04, 0x0a
        /*0062*/ 	.short	(.L_23 - .L_22)
	.align		4
.L_22:
        /*0064*/ 	.word	index@(.nv.constant0._Z4smemPfS_i)
        /*0068*/ 	.short	0x0380
        /*006a*/ 	.short	0x0014


	//----- nvinfo : EIATTR_SW_WAR
	.align		4
.L_23:
        /*006c*/ 	.byte	0x04, 0x36
        /*006e*/ 	.short	(.L_25 - .L_24)
.L_24:
        /*0070*/ 	.word	0x00000008
.L_25:


//--------------------- .nv.info._Z8baselinePfS_i --------------------------
	.section	.nv.info._Z8baselinePfS_i,"",@"SHT_CUDA_INFO"
	.sectionflags	@""
	.align	4


	//----- nvinfo : EIATTR_CUDA_API_VERSION
	.align		4
        /*0000*/ 	.byte	0x04, 0x37
        /*0002*/ 	.short	(.L_27 - .L_26)
.L_26:
        /*0004*/ 	.word	0x00000082


	//----- nvinfo : EIATTR_KPARAM_INFO
	.align		4
.L_27:
        /*0008*/ 	.byte	0x04, 0x17
        /*000a*/ 	.short	(.L_29 - .L_28)
.L_28:
        /*000c*/ 	.word	0x00000000
        /*0010*/ 	.short	0x0002
        /*0012*/ 	.short	0x0010
        /*0014*/ 	.byte	0x00, 0xf0, 0x11, 0x00


	//----- nvinfo : EIATTR_KPARAM_INFO
	.align		4
.L_29:
        /*0018*/ 	.byte	0x04, 0x17
        /*001a*/ 	.short	(.L_31 - .L_30)
.L_30:
        /*001c*/ 	.word	0x00000000
        /*0020*/ 	.short	0x0001
        /*0022*/ 	.short	0x0008
        /*0024*/ 	.byte	0x00, 0xf5, 0x21, 0x00


	//----- nvinfo : EIATTR_KPARAM_INFO
	.align		4
.L_31:
        /*0028*/ 	.byte	0x04, 0x17
        /*002a*/ 	.short	(.L_33 - .L_32)
.L_32:
        /*002c*/ 	.word	0x00000000
        /*0030*/ 	.short	0x0000
        /*0032*/ 	.short	0x0000
        /*0034*/ 	.byte	0x00, 0xf5, 0x21, 0x00


	//----- nvinfo : EIATTR_SPARSE_MMA_MASK
	.align		4
.L_33:
        /*0038*/ 	.byte	0x03, 0x50
        /*003a*/ 	.short	0x0000


	//----- nvinfo : EIATTR_MAXREG_COUNT
	.align		4
        /*003c*/ 	.byte	0x03, 0x1b
        /*003e*/ 	.short	0x00ff


	//----- nvinfo : EIATTR_MERCURY_ISA_VERSION
	.align		4
        /*0040*/ 	.byte	0x03, 0x5f
        /*0042*/ 	.short	0x0101


	//----- nvinfo : EIATTR_VRC_CTA_INIT_COUNT
	.align		4
        /*0044*/ 	.byte	0x02, 0x4a
	.zero		1
	.zero		1


	//----- nvinfo : EIATTR_EXIT_INSTR_OFFSETS
	.align		4
        /*0048*/ 	.byte	0x04, 0x1c
        /*004a*/ 	.short	(.L_35 - .L_34)


	//   ....[0]....
.L_34:
        /*004c*/ 	.word	0x00000070


	//   ....[1]....
        /*0050*/ 	.word	0x000000e0


	//----- nvinfo : EIATTR_CBANK_PARAM_SIZE
	.align		4
.L_35:
        /*0054*/ 	.byte	0x03, 0x19
        /*0056*/ 	.short	0x0014


	//----- nvinfo : EIATTR_PARAM_CBANK
	.align		4
        /*0058*/ 	.byte	0x04, 0x0a
        /*005a*/ 	.short	(.L_37 - .L_36)
	.align		4
.L_36:
        /*005c*/ 	.word	index@(.nv.constant0._Z8baselinePfS_i)
        /*0060*/ 	.short	0x0380
        /*0062*/ 	.short	0x0014


	//----- nvinfo : EIATTR_SW_WAR
	.align		4
.L_37:
        /*0064*/ 	.byte	0x04, 0x36
        /*0066*/ 	.short	(.L_39 - .L_38)
.L_38:
        /*0068*/ 	.word	0x00000008
.L_39:


//--------------------- .nv.callgraph             --------------------------
	.section	.nv.callgraph,"",@"SHT_CUDA_CALLGRAPH"
	.align	4
	.sectionentsize	8
	.align		4
        /*0000*/ 	.word	0x00000000
	.align		4
        /*0004*/ 	.word	0xffffffff
	.align		4
        /*0008*/ 	.word	0x00000000
	.align		4
        /*000c*/ 	.word	0xfffffffe
	.align		4
        /*0010*/ 	.word	0x00000000
	.align		4
        /*0014*/ 	.word	0xfffffffd
	.align		4
        /*0018*/ 	.word	0x00000000
	.align		4
        /*001c*/ 	.word	0xfffffffc


//--------------------- .text._Z4smemPfS_i        --------------------------
	.section	.text._Z4smemPfS_i,"ax",@progbits
	.align	128
        .global         _Z4smemPfS_i
        .type           _Z4smemPfS_i,@function
        .size           _Z4smemPfS_i,(.L_x_3 - _Z4smemPfS_i)
        .other          _Z4smemPfS_i,@"STO_CUDA_ENTRY STV_DEFAULT"
_Z4smemPfS_i:
.text._Z4smemPfS_i:
[----:B------:R-:W-:Y:S01]  /*0000*/  LDC R1, c[0x0][0x37c] ;  /* 0x0000df00ff017b82 */ /* 0x000fe20000000800 */
[----:B------:R-:W0:Y:S07]  /*0010*/  S2R R4, SR_TID.X ;  /* 0x0000000000047919 */ /* 0x000e2e0000002100 */
[----:B------:R-:W0:Y:S01]  /*0020*/  S2UR UR4, SR_CTAID.X ;  /* 0x00000000000479c3 */ /* 0x000e220000002500 */
[----:B------:R-:W1:Y:S07]  /*0030*/  LDCU UR5, c[0x0][0x390] ;  /* 0x00007200ff0577ac */ /* 0x000e6e0008000800 */
[----:B------:R-:W0:Y:S02]  /*0040*/  LDC R5, c[0x0][0x360] ;  /* 0x0000d800ff057b82 */ /* 0x000e240000000800 */
[----:B0-----:R-:W-:-:S05]  /*0050*/  IMAD R5, R5, UR4, R4 ;  /* 0x0000000405057c24 */ /* 0x001fca000f8e0204 */
[----:B-1----:R-:W-:-:S13]  /*0060*/  ISETP.GE.AND P0, PT, R5, UR5, PT ;  /* 0x0000000505007c0c */ /* 0x002fda000bf06270 */
[----:B------:R-:W-:Y:S05]  /*0070*/  @P0 EXIT ;  /* 0x000000000000094d */ /* 0x000fea0003800000 */
[----:B------:R-:W0:Y:S01]  /*0080*/  LDC.64 R2, c[0x0][0x380] ;  /* 0x0000e000ff027b82 */ /* 0x000e220000000a00 */
[----:B------:R-:W1:Y:S01]  /*0090*/  LDCU.64 UR6, c[0x0][0x358] ;  /* 0x00006b00ff0677ac */ /* 0x000e620008000a00 */
[----:B0-----:R-:W-:-:S06]  /*00a0*/  IMAD.WIDE R2, R5, 0x4, R2 ;  /* 0x0000000405027825 */ /* 0x001fcc00078e0202 */
[----:B-1----:R-:W2:Y:S01]  /*00b0*/  LDG.E R2, desc[UR6][R2.64] ;  /* 0x0000000602027981 */ /* 0x002ea2000c1e1900 */
[----:B------:R-:W0:Y:S01]  /*00c0*/  S2UR UR5, SR_CgaCtaId ;  /* 0x00000000000579c3 */ /* 0x000e220000008800 */
[----:B------:R-:W-:Y:S01]  /*00d0*/  UMOV UR4, 0x400 ;  /* 0x0000040000047882 */ /* 0x000fe20000000000 */
[----:B------:R-:W-:Y:S01]  /*00e0*/  ISETP.NE.AND P0, PT, R4, RZ, PT ;  /* 0x000000ff0400720c */ /* 0x000fe20003f05270 */
[----:B0-----:R-:W-:-:S06]  /*00f0*/  ULEA UR4, UR5, UR4, 0x18 ;  /* 0x0000000405047291 */ /* 0x001fcc000f8ec0ff */
[----:B------:R-:W-:Y:S01]  /*0100*/  LEA R5, R4, UR4, 0x2 ;  /* 0x0000000404057c11 */ /* 0x000fe2000f8e10ff */
[----:B--2---:R-:W0:Y:S04]  /*0110*/  F2I.TRUNC.NTZ R0, R2 ;  /* 0x0000000200007305 */ /* 0x004e28000020f100 */
[----:B0-----:R0:W-:Y:S01]  /*0120*/  STS [R5], R0 ;  /* 0x0000000005007388 */ /* 0x0011e20000000800 */
[----:B------:R-:W-:Y:S06]  /*0130*/  BAR.SYNC.DEFER_BLOCKING 0x0 ;  /* 0x0000000000007b1d */ /* 0x000fec0000010000 */
[----:B------:R-:W-:Y:S05]  /*0140*/  @P0 EXIT ;  /* 0x000000000000094d */ /* 0x000fea0003800000 */
[----:B------:R-:W-:Y:S02]  /*0150*/  IMAD.MOV.U32 R16, RZ, RZ, RZ ;  /* 0x000000ffff107224 */ /* 0x000fe400078e00ff */
[----:B0-----:R-:W-:-:S07]  /*0160*/  IMAD.MOV.U32 R0, RZ, RZ, 0x40 ;  /* 0x00000040ff007424 */ /* 0x001fce00078e00ff */
.L_x_0:
[----:B------:R-:W0:Y:S04]  /*0170*/  LDS.128 R4, [R0+UR4+-0x40] ;  /* 0xffffc00400047984 */ /* 0x000e280008000c00 */
[----:B------:R-:W1:Y:S04]  /*0180*/  LDS.128 R8, [R0+UR4+-0x30] ;  /* 0xffffd00400087984 */ /* 0x000e680008000c00 */
[----:B------:R-:W2:Y:S04]  /*0190*/  LDS.128 R24, [R0+UR4+-0x20] ;  /* 0xffffe00400187984 */ /* 0x000ea80008000c00 */
[----:B------:R-:W3:Y:S04]  /*01a0*/  LDS.128 R12, [R0+UR4+-0x10] ;  /* 0xfffff004000c7984 */ /* 0x000ee80008000c00 */
[----:B------:R-:W4:Y:S01]  /*01b0*/  LDS.128 R20, [R0+UR4] ;  /* 0x0000000400147984 */ /* 0x000f220008000c00 */
[----:B0-----:R-:W-:-:S03]  /*01c0*/  IADD3 R4, PT, PT, R5, R4, R16 ;  /* 0x0000000405047210 */ /* 0x001fc60007ffe010 */
[----:B------:R-:W0:Y:S01]  /*01d0*/  LDS.128 R16, [R0+UR4+0x10] ;  /* 0x0000100400107984 */ /* 0x000e220008000c00 */
[----:B------:R-:W-:-:S04]  /*01e0*/  IADD3 R4, PT, PT, R7, R6, R4 ;  /* 0x0000000607047210 */ /* 0x000fc80007ffe004 */
[----:B-1----:R-:W-:Y:S02]  /*01f0*/  IADD3 R8, PT, PT, R9, R8, R4 ;  /* 0x0000000809087210 */ /* 0x002fe40007ffe004 */
[----:B------:R-:W1:Y:S02]  /*0200*/  LDS.128 R4, [R0+UR4+0x20] ;  /* 0x0000200400047984 */ /* 0x000e640008000c00 */
[----:B------:R-:W-:-:S04]  /*0210*/  IADD3 R8, PT, PT, R11, R10, R8 ;  /* 0x0000000a0b087210 */ /* 0x000fc80007ffe008 */
[----:B--2---:R-:W-:Y:S02]  /*0220*/  IADD3 R24, PT, PT, R25, R24, R8 ;  /* 0x0000001819187210 */ /* 0x004fe40007ffe008 */
[----:B------:R2:W5:Y:S02]  /*0230*/  LDS.128 R8, [R0+UR4+0x30] ;  /* 0x0000300400087984 */ /* 0x0005640008000c00 */
[----:B------:R-:W-:-:S04]  /*0240*/  IADD3 R24, PT, PT, R27, R26, R24 ;  /* 0x0000001a1b187210 */ /* 0x000fc80007ffe018 */
[----:B---3--:R-:W-:Y:S01]  /*0250*/  IADD3 R12, PT, PT, R13, R12, R24 ;  /* 0x0000000c0d0c7210 */ /* 0x008fe20007ffe018 */
[----:B--2---:R-:W-:-:S03]  /*0260*/  VIADD R0, R0, 0x80 ;  /* 0x0000008000007836 */ /* 0x004fc60000000000 */
[----:B------:R-:W-:Y:S02]  /*0270*/  IADD3 R12, PT, PT, R15, R14, R12 ;  /* 0x0000000e0f0c7210 */ /* 0x000fe40007ffe00c */
[----:B------:R-:W-:Y:S02]  /*0280*/  ISETP.NE.AND P0, PT, R0, 0x440, PT ;  /* 0x000004400000780c */ /* 0x000fe40003f05270 */
[----:B----4-:R-:W-:-:S04]  /*0290*/  IADD3 R12, PT, PT, R21, R20, R12 ;  /* 0x00000014150c7210 */ /* 0x010fc80007ffe00c */
[----:B------:R-:W-:-:S04]  /*02a0*/  IADD3 R12, PT, PT, R23, R22, R12 ;  /* 0x00000016170c7210 */ /* 0x000fc80007ffe00c */
[----:B0-----:R-:W-:-:S04]  /*02b0*/  IADD3 R12, PT, PT, R17, R16, R12 ;  /* 0x00000010110c7210 */ /* 0x001fc80007ffe00c */
[----:B------:R-:W-:-:S04]  /*02c0*/  IADD3 R12, PT, PT, R19, R18, R12 ;  /* 0x00000012130c7210 */ /* 0x000fc80007ffe00c */
[----:B-1----:R-:W-:-:S04]  /*02d0*/  IADD3 R4, PT, PT, R5, R4, R12 ;  /* 0x0000000405047210 */ /* 0x002fc80007ffe00c */
[----:B------:R-:W-:-:S04]  /*02e0*/  IADD3 R4, PT, PT, R7, R6, R4 ;  /* 0x0000000607047210 */ /* 0x000fc80007ffe004 */
[----:B-----5:R-:W-:-:S04]  /*02f0*/  IADD3 R4, PT, PT, R9, R8, R4 ;  /* 0x0000000809047210 */ /* 0x020fc80007ffe004 */
[----:B------:R-:W-:Y:S01]  /*0300*/  IADD3 R16, PT, PT, R11, R10, R4 ;  /* 0x0000000a0b107210 */ /* 0x000fe20007ffe004 */
[----:B------:R-:W-:Y:S06]  /*0310*/  @P0 BRA `(.L_x_0) ;  /* 0xfffffffc00940947 */ /* 0x000fec000383ffff */
[----:B------:R-:W0:Y:S01]  /*0320*/  LDC.64 R2, c[0x0][0x388] ;  /* 0x0000e200ff027b82 */ /* 0x000e220000000a00 */
[----:B------:R-:W-:-:S05]  /*0330*/  I2FP.F32.S32 R5, R16 ;  /* 0x0000001000057245 */ /* 0x000fca0000201400 */
[----:B0-----:R-:W-:Y:S01]  /*0340*/  REDG.E.ADD.F32.FTZ.RN.STRONG.GPU desc[UR6][R2.64], R5 ;  /* 0x00000005020079a6 */ /* 0x001fe2000c12f306 */
[----:B------:R-:W-:Y:S05]  /*0350*/  EXIT ;  /* 0x000000000000794d */ /* 0x000fea0003800000 */
.L_x_1:
[----:B------:R-:W-:-:S00]  /*0360*/  BRA `(.L_x_1) ;  /* 0xfffffffc00fc7947 */ /* 0x000fc0000383ffff */
[----:B------:R-:W-:-:S00]  /*0370*/  NOP ;  /* 0x0000000000007918 */ /* 0x000fc00000000000 */
        /* <DEDUP_REMOVED lines=8> */
.L_x_3:


//--------------------- .text._Z8baselinePfS_i    --------------------------
	.section	.text._Z8baselinePfS_i,"ax",@progbits
	.align	128
        .global         _Z8baselinePfS_i
        .type           _Z8baselinePfS_i,@function
        .size           _Z8baselinePfS_i,(.L_x_4 - _Z8baselinePfS_i)
        .other          _Z8baselinePfS_i,@"STO_CUDA_ENTRY STV_DEFAULT"
_Z8baselinePfS_i:
.text._Z8baselinePfS_i:
        /* <DEDUP_REMOVED lines=12> */
[----:B------:R-:W2:Y:S03]  /*00c0*/  LDC.64 R4, c[0x0][0x388] ;  /* 0x0000e200ff047b82 */ /* 0x000ea60000000a00 */
[----:B--2---:R-:W-:Y:S01]  /*00d0*/  REDG.E.ADD.F32.FTZ.RN.STRONG.GPU desc[UR4][R4.64], R3 ;  /* 0x00000003040079a6 */ /* 0x004fe2000c12f304 */
[----:B------:R-:W-:Y:S05]  /*00e0*/  EXIT ;  /* 0x000000000000794d */ /* 0x000fea0003800000 */
.L_x_2:
        /* <DEDUP_REMOVED lines=9> */
.L_x_4:


//--------------------- .nv.shared._Z4smemPfS_i   --------------------------
	.section	.nv.shared._Z4smemPfS_i,"aw",@nobits
	.sectionflags	@""
	.align	4
.nv.shared._Z4smemPfS_i:
	.zero		2048


//--------------------- .nv.shared.reserved.0     --------------------------
	.section	.nv.shared.reserved.0,"aw",@nobits
	.weak		__nv_reservedSMEM_offset_0_alias
	.size		__nv_reservedSMEM_offset_0_alias, 0, 64
	.other		__nv_reservedSMEM_offset_0_alias,@"STO_CUDA_RESERVED_SHARED STV_DEFAULT"
__nv_reservedSMEM_offset_0_alias:
	.zero		0
	.zero		64


//--------------------- .nv.constant0._Z4smemPfS_i --------------------------
	.section	.nv.constant0._Z4smemPfS_i,"a",@progbits
	.sectionflags	@""
	.align	4
.nv.constant0._Z4smemPfS_i:
	.zero		916


//--------------------- .nv.constant0._Z8baselinePfS_i --------------------------
	.section	.nv.constant0._Z8baselinePfS_i,"a",@progbits
	.sectionflags	@""
	.align	4
.nv.constant0._Z8baselinePfS_i:
	.zero		916


//--------------------- SYMBOLS --------------------------

	.type		.nv.reservedSmem.offset0,@object
	.size		.nv.reservedSmem.offset0,0x4
	.type		.nv.reservedSmem.cap,@object
	.size		.nv.reservedSmem.cap,0x4
